//
// Generated by NVIDIA NVVM Compiler
//
// Compiler Build ID: CL-36424714
// Cuda compilation tools, release 13.0, V13.0.88
// Based on NVVM 20.0.0
//

.version 9.0
.target sm_100
.address_size 64

	// .globl	_Z6MatAddPKfS0_Pfi

.visible .entry _Z6MatAddPKfS0_Pfi(
	.param .u64 .ptr .align 1 _Z6MatAddPKfS0_Pfi_param_0,
	.param .u64 .ptr .align 1 _Z6MatAddPKfS0_Pfi_param_1,
	.param .u64 .ptr .align 1 _Z6MatAddPKfS0_Pfi_param_2,
	.param .u32 _Z6MatAddPKfS0_Pfi_param_3
)
{
	.reg .pred 	%p<2>;
	.reg .b32 	%r<12>;
	.reg .b32 	%f<4>;
	.reg .b64 	%rd<11>;
	.reg .b64 	%fd<6>;

	ld.param.u64 	%rd1, [_Z6MatAddPKfS0_Pfi_param_0];
	ld.param.u64 	%rd2, [_Z6MatAddPKfS0_Pfi_param_1];
	ld.param.u64 	%rd3, [_Z6MatAddPKfS0_Pfi_param_2];
	ld.param.u32 	%r3, [_Z6MatAddPKfS0_Pfi_param_3];
	mov.u32 	%r4, %ntid.y;
	mov.u32 	%r5, %ctaid.y;
	mov.u32 	%r6, %tid.y;
	mad.lo.s32 	%r1, %r4, %r5, %r6;
	mov.u32 	%r7, %ntid.x;
	mov.u32 	%r8, %ctaid.x;
	mov.u32 	%r9, %tid.x;
	mad.lo.s32 	%r2, %r7, %r8, %r9;
	max.s32 	%r10, %r1, %r2;
	setp.ge.s32 	%p1, %r10, %r3;
	@%p1 bra 	$L__BB0_2;
	cvta.to.global.u64 	%rd4, %rd1;
	cvta.to.global.u64 	%rd5, %rd2;
	cvta.to.global.u64 	%rd6, %rd3;
	mad.lo.s32 	%r11, %r3, %r1, %r2;
	mul.wide.s32 	%rd7, %r11, 4;
	add.s64 	%rd8, %rd4, %rd7;
	ld.global.f32 	%f1, [%rd8];
	cvt.f64.f32 	%fd1, %f1;
	rcp.rn.f64 	%fd2, %fd1;
	add.s64 	%rd9, %rd5, %rd7;
	ld.global.f32 	%f2, [%rd9];
	cvt.f64.f32 	%fd3, %f2;
	rcp.rn.f64 	%fd4, %fd3;
	add.f64 	%fd5, %fd2, %fd4;
	cvt.rn.f32.f64 	%f3, %fd5;
	add.s64 	%rd10, %rd6, %rd7;
	st.global.f32 	[%rd10], %f3;
$L__BB0_2:
	ret;

}


// ===== COMPILED SASS (sm_100) =====

	.target	sm_100

	.elftype	@"ET_EXEC"


//--------------------- .note.nv.tkinfo           --------------------------
	.section	.note.nv.tkinfo,"",@"SHT_NOTE"
	.sectionflags	@"SHF_NOTE_NV_TKINFO"
	.tkinfo
        /*0018*/ 	.word	0x00000002
        /*0030*/ 	.string	""
        /*0030*/ 	.string	"ptxas"
        /*0030*/ 	.string	"Cuda compilation tools, release 13.0, V13.0.88"
        /*0030*/ 	.string	"Build cuda_13.0.r13.0/compiler.36424714_0"
        /*0030*/ 	.string	"-arch sm_100 -m 64 "



//--------------------- .note.nv.cuinfo           --------------------------
	.section	.note.nv.cuinfo,"",@"SHT_NOTE"
	.sectionflags	@"SHF_NOTE_NV_CUINFO"
        /*0018*/ 	.short	0x0002
        /*001a*/ 	.short	0x0064
        /*001c*/ 	.short	0x0082
	.zero		2


//--------------------- .nv.info                  --------------------------
	.section	.nv.info,"",@"SHT_CUDA_INFO"
	.align	4


	//----- nvinfo : EIATTR_REGCOUNT
	.align		4
        /*0000*/ 	.byte	0x04, 0x2f
        /*0002*/ 	.short	(.L_1 - .L_0)
	.align		4
.L_0:
        /*0004*/ 	.word	index@(_Z6MatAddPKfS0_Pfi)
        /*0008*/ 	.word	0x00000010


	//----- nvinfo : EIATTR_FRAME_SIZE
	.align		4
.L_1:
        /*000c*/ 	.byte	0x04, 0x11
        /*000e*/ 	.short	(.L_3 - .L_2)
	.align		4
.L_2:
        /*0010*/ 	.word	index@($__internal_0_$__cuda_sm20_dblrcp_rn_slowpath_v3)
        /*0014*/ 	.word	0x00000000


	//----- nvinfo : EIATTR_FRAME_SIZE
	.align		4
.L_3:
        /*0018*/ 	.byte	0x04, 0x11
        /*001a*/ 	.short	(.L_5 - .L_4)
	.align		4
.L_4:
        /*001c*/ 	.word	index@(_Z6MatAddPKfS0_Pfi)
        /*0020*/ 	.word	0x00000000


	//----- nvinfo : EIATTR_MIN_STACK_SIZE
	.align		4
.L_5:
        /*0024*/ 	.byte	0x04, 0x12
        /*0026*/ 	.short	(.L_7 - .L_6)
	.align		4
.L_6:
        /*0028*/ 	.word	index@(_Z6MatAddPKfS0_Pfi)
        /*002c*/ 	.word	0x00000000
.L_7:


//--------------------- .nv.compat                --------------------------
	.section	.nv.compat,"",@"SHT_CUDA_COMPAT_INFO"
	.align	4
        /*0000*/ 	.byte	0x02, 0x09, 0x00, 0x00, 0x02, 0x02, 0x01, 0x00, 0x02, 0x05, 0x05, 0x00, 0x03, 0x07, 0x01, 0x01
        /*0010*/ 	.byte	0x02, 0x03, 0x00, 0x00, 0x02, 0x06, 0x01, 0x00, 0x04, 0x0b, 0x08, 0x00, 0x01, 0x00, 0x00, 0x00
        /*0020*/ 	.byte	0x00, 0x00, 0x00, 0x00


//--------------------- .nv.info._Z6MatAddPKfS0_Pfi --------------------------
	.section	.nv.info._Z6MatAddPKfS0_Pfi,"",@"SHT_CUDA_INFO"
	.sectionflags	@""
	.align	4


	//----- nvinfo : EIATTR_CUDA_API_VERSION
	.align		4
        /*0000*/ 	.byte	0x04, 0x37
        /*0002*/ 	.short	(.L_9 - .L_8)
.L_8:
        /*0004*/ 	.word	0x00000082


	//----- nvinfo : EIATTR_KPARAM_INFO
	.align		4
.L_9:
        /*0008*/ 	.byte	0x04, 0x17
        /*000a*/ 	.short	(.L_11 - .L_10)
.L_10:
        /*000c*/ 	.word	0x00000000
        /*0010*/ 	.short	0x0003
        /*0012*/ 	.short	0x0018
        /*0014*/ 	.byte	0x00, 0xf0, 0x11, 0x00


	//----- nvinfo : EIATTR_KPARAM_INFO
	.align		4
.L_11:
        /*0018*/ 	.byte	0x04, 0x17
        /*001a*/ 	.short	(.L_13 - .L_12)
.L_12:
        /*001c*/ 	.word	0x00000000
        /*0020*/ 	.short	0x0002
        /*0022*/ 	.short	0x0010
        /*0024*/ 	.byte	0x00, 0xf5, 0x21, 0x00


	//----- nvinfo : EIATTR_KPARAM_INFO
	.align		4
.L_13:
        /*0028*/ 	.byte	0x04, 0x17
        /*002a*/ 	.short	(.L_15 - .L_14)
.L_14:
        /*002c*/ 	.word	0x00000000
        /*0030*/ 	.short	0x0001
        /*0032*/ 	.short	0x0008
        /*0034*/ 	.byte	0x00, 0xf5, 0x21, 0x00


	//----- nvinfo : EIATTR_KPARAM_INFO
	.align		4
.L_15:
        /*0038*/ 	.byte	0x04, 0x17
        /*003a*/ 	.short	(.L_17 - .L_16)
.L_16:
        /*003c*/ 	.word	0x00000000
        /*0040*/ 	.short	0x0000
        /*0042*/ 	.short	0x0000
        /*0044*/ 	.byte	0x00, 0xf5, 0x21, 0x00


	//----- nvinfo : EIATTR_SPARSE_MMA_MASK
	.align		4
.L_17:
        /*0048*/ 	.byte	0x03, 0x50
        /*004a*/ 	.short	0x0000


	//----- nvinfo : EIATTR_MAXREG_COUNT
	.align		4
        /*004c*/ 	.byte	0x03, 0x1b
        /*004e*/ 	.short	0x00ff


	//----- nvinfo : EIATTR_MERCURY_ISA_VERSION
	.align		4
        /*0050*/ 	.byte	0x03, 0x5f
        /*0052*/ 	.short	0x0101


	//----- nvinfo : EIATTR_VRC_CTA_INIT_COUNT
	.align		4
        /*0054*/ 	.byte	0x02, 0x4a
	.zero		1
	.zero		1


	//----- nvinfo : EIATTR_EXIT_INSTR_OFFSETS
	.align		4
        /*0058*/ 	.byte	0x04, 0x1c
        /*005a*/ 	.short	(.L_19 - .L_18)


	//   ....[0]....
.L_18:
        /*005c*/ 	.word	0x000000c0


	//   ....[1]....
        /*0060*/ 	.word	0x000003e0


	//----- nvinfo : EIATTR_CRS_STACK_SIZE
	.align		4
.L_19:
        /*0064*/ 	.byte	0x04, 0x1e
        /*0066*/ 	.short	(.L_21 - .L_20)
.L_20:
        /*0068*/ 	.word	0x00000000


	//----- nvinfo : EIATTR_CBANK_PARAM_SIZE
	.align		4
.L_21:
        /*006c*/ 	.byte	0x03, 0x19
        /*006e*/ 	.short	0x001c


	//----- nvinfo : EIATTR_PARAM_CBANK
	.align		4
        /*0070*/ 	.byte	0x04, 0x0a
        /*0072*/ 	.short	(.L_23 - .L_22)
	.align		4
.L_22:
        /*0074*/ 	.word	index@(.nv.constant0._Z6MatAddPKfS0_Pfi)
        /*0078*/ 	.short	0x0380
        /*007a*/ 	.short	0x001c


	//----- nvinfo : EIATTR_SW_WAR
	.align		4
.L_23:
        /*007c*/ 	.byte	0x04, 0x36
        /*007e*/ 	.short	(.L_25 - .L_24)
.L_24:
        /*0080*/ 	.word	0x00000008
.L_25:


//--------------------- .nv.callgraph             --------------------------
	.section	.nv.callgraph,"",@"SHT_CUDA_CALLGRAPH"
	.align	4
	.sectionentsize	8
	.align		4
        /*0000*/ 	.word	0x00000000
	.align		4
        /*0004*/ 	.word	0xffffffff
	.align		4
        /*0008*/ 	.word	0x00000000
	.align		4
        /*000c*/ 	.word	0xfffffffe
	.align		4
        /*0010*/ 	.word	0x00000000
	.align		4
        /*0014*/ 	.word	0xfffffffd
	.align		4
        /*0018*/ 	.word	0x00000000
	.align		4
        /*001c*/ 	.word	0xfffffffc


//--------------------- .text._Z6MatAddPKfS0_Pfi  --------------------------
	.section	.text._Z6MatAddPKfS0_Pfi,"ax",@progbits
	.align	128
        .global         _Z6MatAddPKfS0_Pfi
        .type           _Z6MatAddPKfS0_Pfi,@function
        .size           _Z6MatAddPKfS0_Pfi,(.L_x_9 - _Z6MatAddPKfS0_Pfi)
        .other          _Z6MatAddPKfS0_Pfi,@"STO_CUDA_ENTRY STV_DEFAULT"
_Z6MatAddPKfS0_Pfi:
.text._Z6MatAddPKfS0_Pfi:
[----:B------:R-:W-:Y:S01]  /*0000*/  LDC R1, c[0x0][0x37c] ;  /* 0x0000df00ff017b82 */ /* 0x000fe20000000800 */
[----:B------:R-:W0:Y:S01]  /*0010*/  S2R R0, SR_CTAID.Y ;  /* 0x0000000000007919 */ /* 0x000e220000002600 */
[----:B------:R-:W0:Y:S01]  /*0020*/  LDCU UR4, c[0x0][0x364] ;  /* 0x00006c80ff0477ac */ /* 0x000e220008000800 */
[----:B------:R-:W0:Y:S01]  /*0030*/  S2R R3, SR_TID.Y ;  /* 0x0000000000037919 */ /* 0x000e220000002200 */
[----:B------:R-:W1:Y:S01]  /*0040*/  LDCU UR5, c[0x0][0x360] ;  /* 0x00006c00ff0577ac */ /* 0x000e620008000800 */
[----:B------:R-:W1:Y:S01]  /*0050*/  S2R R2, SR_CTAID.X ;  /* 0x0000000000027919 */ /* 0x000e620000002500 */
[----:B------:R-:W2:Y:S01]  /*0060*/  LDCU UR6, c[0x0][0x398] ;  /* 0x00007300ff0677ac */ /* 0x000ea20008000800 */
[----:B------:R-:W1:Y:S01]  /*0070*/  S2R R5, SR_TID.X ;  /* 0x0000000000057919 */ /* 0x000e620000002100 */
[----:B0-----:R-:W-:Y:S02]  /*0080*/  IMAD R0, R0, UR4, R3 ;  /* 0x0000000400007c24 */ /* 0x001fe4000f8e0203 */
[----:B-1----:R-:W-:-:S05]  /*0090*/  IMAD R3, R2, UR5, R5 ;  /* 0x0000000502037c24 */ /* 0x002fca000f8e0205 */
[----:B------:R-:W-:-:S04]  /*00a0*/  VIMNMX R2, PT, PT, R0, R3, !PT ;  /* 0x0000000300027248 */ /* 0x000fc80007fe0100 */
[----:B--2---:R-:W-:-:S13]  /*00b0*/  ISETP.GE.AND P0, PT, R2, UR6, PT ;  /* 0x0000000602007c0c */ /* 0x004fda000bf06270 */
[----:B------:R-:W-:Y:S05]  /*00c0*/  @P0 EXIT ;  /* 0x000000000000094d */ /* 0x000fea0003800000 */
[----:B------:R-:W0:Y:S01]  /*00d0*/  LDC.64 R4, c[0x0][0x380] ;  /* 0x0000e000ff047b82 */ /* 0x000e220000000a00 */
[----:B------:R-:W1:Y:S01]  /*00e0*/  LDCU.64 UR4, c[0x0][0x358] ;  /* 0x00006b00ff0477ac */ /* 0x000e620008000a00 */
[----:B------:R-:W-:-:S04]  /*00f0*/  IMAD R0, R0, UR6, R3 ;  /* 0x0000000600007c24 */ /* 0x000fc8000f8e0203 */
[----:B0-----:R-:W-:-:S06]  /*0100*/  IMAD.WIDE R4, R0, 0x4, R4 ;  /* 0x0000000400047825 */ /* 0x001fcc00078e0204 */
[----:B-1----:R-:W2:Y:S01]  /*0110*/  LDG.E R4, desc[UR4][R4.64] ;  /* 0x0000000404047981 */ /* 0x002ea2000c1e1900 */
[----:B------:R-:W-:Y:S01]  /*0120*/  BSSY.RECONVERGENT B0, `(.L_x_0) ;  /* 0x0000011000007945 */ /* 0x000fe20003800200 */
[----:B--2---:R-:W0:Y:S08]  /*0130*/  F2F.F64.F32 R6, R4 ;  /* 0x0000000400067310 */ /* 0x004e300000201800 */
[----:B0-----:R-:W0:Y:S01]  /*0140*/  MUFU.RCP64H R3, R7 ;  /* 0x0000000700037308 */ /* 0x001e220000001800 */
[----:B------:R-:W-:-:S05]  /*0150*/  VIADD R2, R7, 0x300402 ;  /* 0x0030040207027836 */ /* 0x000fca0000000000 */
[----:B------:R-:W-:Y:S01]  /*0160*/  FSETP.GEU.AND P0, PT, |R2|, 5.8789094863358348022e-39, PT ;  /* 0x004004020200780b */ /* 0x000fe20003f0e200 */
[----:B0-----:R-:W-:-:S08]  /*0170*/  DFMA R8, -R6, R2, 1 ;  /* 0x3ff000000608742b */ /* 0x001fd00000000102 */
[----:B------:R-:W-:-:S08]  /*0180*/  DFMA R8, R8, R8, R8 ;  /* 0x000000080808722b */ /* 0x000fd00000000008 */
[----:B------:R-:W-:-:S08]  /*0190*/  DFMA R8, R2, R8, R2 ;  /* 0x000000080208722b */ /* 0x000fd00000000002 */
[----:B------:R-:W-:-:S08]  /*01a0*/  DFMA R10, -R6, R8, 1 ;  /* 0x3ff00000060a742b */ /* 0x000fd00000000108 */
[----:B------:R-:W-:Y:S01]  /*01b0*/  DFMA R2, R8, R10, R8 ;  /* 0x0000000a0802722b */ /* 0x000fe20000000008 */
[----:B------:R-:W-:Y:S10]  /*01c0*/  @P0 BRA `(.L_x_1) ;  /* 0x0000000000180947 */ /* 0x000ff40003800000 */
[----:B------:R-:W-:Y:S02]  /*01d0*/  LOP3.LUT R2, R7, 0x7fffffff, RZ, 0xc0, !PT ;  /* 0x7fffffff07027812 */ /* 0x000fe400078ec0ff */
[----:B------:R-:W-:-:S03]  /*01e0*/  MOV R4, 0x210 ;  /* 0x0000021000047802 */ /* 0x000fc60000000f00 */
[----:B------:R-:W-:-:S07]  /*01f0*/  VIADD R10, R2, 0xfff00000 ;  /* 0xfff00000020a7836 */ /* 0x000fce0000000000 */
[----:B------:R-:W-:Y:S05]  /*0200*/  CALL.REL.NOINC `($__internal_0_$__cuda_sm20_dblrcp_rn_slowpath_v3) ;  /* 0x0000000000787944 */ /* 0x000fea0003c00000 */
[----:B------:R-:W-:Y:S01]  /*0210*/  IMAD.MOV.U32 R2, RZ, RZ, R8 ;  /* 0x000000ffff027224 */ /* 0x000fe200078e0008 */
[----:B------:R-:W-:-:S07]  /*0220*/  MOV R3, R9 ;  /* 0x0000000900037202 */ /* 0x000fce0000000f00 */
.L_x_1:
[----:B------:R-:W-:Y:S05]  /*0230*/  BSYNC.RECONVERGENT B0 ;  /* 0x0000000000007941 */ /* 0x000fea0003800200 */
.L_x_0:
[----:B------:R-:W0:Y:S02]  /*0240*/  LDC.64 R4, c[0x0][0x388] ;  /* 0x0000e200ff047b82 */ /* 0x000e240000000a00 */
[----:B0-----:R-:W-:-:S06]  /*0250*/  IMAD.WIDE R4, R0, 0x4, R4 ;  /* 0x0000000400047825 */ /* 0x001fcc00078e0204 */
[----:B------:R-:W2:Y:S01]  /*0260*/  LDG.E R4, desc[UR4][R4.64] ;  /* 0x0000000404047981 */ /* 0x000ea2000c1e1900 */
        /* <DEDUP_REMOVED lines=11> */
[----:B------:R-:W-:-:S05]  /*0320*/  LOP3.LUT R4, R7, 0x7fffffff, RZ, 0xc0, !PT ;  /* 0x7fffffff07047812 */ /* 0x000fca00078ec0ff */
[----:B------:R-:W-:Y:S01]  /*0330*/  VIADD R10, R4, 0xfff00000 ;  /* 0xfff00000040a7836 */ /* 0x000fe20000000000 */
[----:B------:R-:W-:-:S07]  /*0340*/  MOV R4, 0x360 ;  /* 0x0000036000047802 */ /* 0x000fce0000000f00 */
[----:B------:R-:W-:Y:S05]  /*0350*/  CALL.REL.NOINC `($__internal_0_$__cuda_sm20_dblrcp_rn_slowpath_v3) ;  /* 0x0000000000247944 */ /* 0x000fea0003c00000 */
[----:B------:R-:W-:Y:S01]  /*0360*/  MOV R10, R8 ;  /* 0x00000008000a7202 */ /* 0x000fe20000000f00 */
[----:B------:R-:W-:-:S07]  /*0370*/  IMAD.MOV.U32 R11, RZ, RZ, R9 ;  /* 0x000000ffff0b7224 */ /* 0x000fce00078e0009 */
.L_x_3:
[----:B------:R-:W-:Y:S05]  /*0380*/  BSYNC.RECONVERGENT B0 ;  /* 0x0000000000007941 */ /* 0x000fea0003800200 */
.L_x_2:
[----:B------:R-:W0:Y:S01]  /*0390*/  LDC.64 R4, c[0x0][0x390] ;  /* 0x0000e400ff047b82 */ /* 0x000e220000000a00 */
[----:B------:R-:W-:-:S10]  /*03a0*/  DADD R2, R10, R2 ;  /* 0x000000000a027229 */ /* 0x000fd40000000002 */
[----:B------:R-:W1:Y:S01]  /*03b0*/  F2F.F32.F64 R3, R2 ;  /* 0x0000000200037310 */ /* 0x000e620000301000 */
[----:B0-----:R-:W-:-:S05]  /*03c0*/  IMAD.WIDE R4, R0, 0x4, R4 ;  /* 0x0000000400047825 */ /* 0x001fca00078e0204 */
[----:B-1----:R-:W-:Y:S01]  /*03d0*/  STG.E desc[UR4][R4.64], R3 ;  /* 0x0000000304007986 */ /* 0x002fe2000c101904 */
[----:B------:R-:W-:Y:S05]  /*03e0*/  EXIT ;  /* 0x000000000000794d */ /* 0x000fea0003800000 */
        .weak           $__internal_0_$__cuda_sm20_dblrcp_rn_slowpath_v3
        .type           $__internal_0_$__cuda_sm20_dblrcp_rn_slowpath_v3,@function
        .size           $__internal_0_$__cuda_sm20_dblrcp_rn_slowpath_v3,(.L_x_9 - $__internal_0_$__cuda_sm20_dblrcp_rn_slowpath_v3)
$__internal_0_$__cuda_sm20_dblrcp_rn_slowpath_v3:
[----:B------:R-:W-:Y:S01]  /*03f0*/  DSETP.GTU.AND P0, PT, |R6|, +INF , PT ;  /* 0x7ff000000600742a */ /* 0x000fe20003f0c200 */
[----:B------:R-:W-:-:S13]  /*0400*/  BSSY.RECONVERGENT B1, `(.L_x_4) ;  /* 0x0000023000017945 */ /* 0x000fda0003800200 */
[----:B------:R-:W-:Y:S05]  /*0410*/  @P0 BRA `(.L_x_5) ;  /* 0x00000000007c0947 */ /* 0x000fea0003800000 */
[----:B------:R-:W-:-:S05]  /*0420*/  LOP3.LUT R11, R7, 0x7fffffff, RZ, 0xc0, !PT ;  /* 0x7fffffff070b7812 */ /* 0x000fca00078ec0ff */
[----:B------:R-:W-:-:S05]  /*0430*/  VIADD R5, R11, 0xffffffff ;  /* 0xffffffff0b057836 */ /* 0x000fca0000000000 */
[----:B------:R-:W-:-:S13]  /*0440*/  ISETP.GE.U32.AND P0, PT, R5, 0x7fefffff, PT ;  /* 0x7fefffff0500780c */ /* 0x000fda0003f06070 */
[----:B------:R-:W-:Y:S02]  /*0450*/  @P0 LOP3.LUT R9, R7, 0x7ff00000, RZ, 0x3c, !PT ;  /* 0x7ff0000007090812 */ /* 0x000fe400078e3cff */
[----:B------:R-:W-:Y:S01]  /*0460*/  @P0 MOV R8, RZ ;  /* 0x000000ff00080202 */ /* 0x000fe20000000f00 */
[----:B------:R-:W-:Y:S06]  /*0470*/  @P0 BRA `(.L_x_6) ;  /* 0x00000000006c0947 */ /* 0x000fec0003800000 */
[----:B------:R-:W-:-:S13]  /*0480*/  ISETP.GE.U32.AND P0, PT, R11, 0x1000001, PT ;  /* 0x010000010b00780c */ /* 0x000fda0003f06070 */
[----:B------:R-:W-:Y:S05]  /*0490*/  @!P0 BRA `(.L_x_7) ;  /* 0x0000000000348947 */ /* 0x000fea0003800000 */
[----:B------:R-:W-:Y:S02]  /*04a0*/  VIADD R9, R7, 0xc0200000 ;  /* 0xc020000007097836 */ /* 0x000fe40000000000 */
[----:B------:R-:W-:Y:S02]  /*04b0*/  IMAD.MOV.U32 R8, RZ, RZ, R6 ;  /* 0x000000ffff087224 */ /* 0x000fe400078e0006 */
[----:B------:R-:W0:Y:S04]  /*04c0*/  MUFU.RCP64H R11, R9 ;  /* 0x00000009000b7308 */ /* 0x000e280000001800 */
[----:B0-----:R-:W-:-:S08]  /*04d0*/  DFMA R12, -R8, R10, 1 ;  /* 0x3ff00000080c742b */ /* 0x001fd0000000010a */
[----:B------:R-:W-:-:S08]  /*04e0*/  DFMA R12, R12, R12, R12 ;  /* 0x0000000c0c0c722b */ /* 0x000fd0000000000c */
[----:B------:R-:W-:-:S08]  /*04f0*/  DFMA R12, R10, R12, R10 ;  /* 0x0000000c0a0c722b */ /* 0x000fd0000000000a */
[----:B------:R-:W-:-:S08]  /*0500*/  DFMA R10, -R8, R12, 1 ;  /* 0x3ff00000080a742b */ /* 0x000fd0000000010c */
[----:B------:R-:W-:-:S08]  /*0510*/  DFMA R10, R12, R10, R12 ;  /* 0x0000000a0c0a722b */ /* 0x000fd0000000000c */
[----:B------:R-:W-:-:S08]  /*0520*/  DMUL R10, R10, 2.2250738585072013831e-308 ;  /* 0x001000000a0a7828 */ /* 0x000fd00000000000 */
[----:B------:R-:W-:-:S08]  /*0530*/  DFMA R6, -R6, R10, 1 ;  /* 0x3ff000000606742b */ /* 0x000fd0000000010a */
[----:B------:R-:W-:-:S08]  /*0540*/  DFMA R6, R6, R6, R6 ;  /* 0x000000060606722b */ /* 0x000fd00000000006 */
[----:B------:R-:W-:Y:S01]  /*0550*/  DFMA R8, R10, R6, R10 ;  /* 0x000000060a08722b */ /* 0x000fe2000000000a */
[----:B------:R-:W-:Y:S10]  /*0560*/  BRA `(.L_x_6) ;  /* 0x0000000000307947 */ /* 0x000ff40003800000 */
.L_x_7:
[----:B------:R-:W-:Y:S01]  /*0570*/  DMUL R6, R6, 8.11296384146066816958e+31 ;  /* 0x4690000006067828 */ /* 0x000fe20000000000 */
[----:B------:R-:W-:-:S05]  /*0580*/  MOV R8, R10 ;  /* 0x0000000a00087202 */ /* 0x000fca0000000f00 */
[----:B------:R-:W0:Y:S02]  /*0590*/  MUFU.RCP64H R9, R7 ;  /* 0x0000000700097308 */ /* 0x000e240000001800 */
[----:B0-----:R-:W-:-:S08]  /*05a0*/  DFMA R10, -R6, R8, 1 ;  /* 0x3ff00000060a742b */ /* 0x001fd00000000108 */
[----:B------:R-:W-:-:S08]  /*05b0*/  DFMA R10, R10, R10, R10 ;  /* 0x0000000a0a0a722b */ /* 0x000fd0000000000a */
[----:B------:R-:W-:-:S08]  /*05c0*/  DFMA R10, R8, R10, R8 ;  /* 0x0000000a080a722b */ /* 0x000fd00000000008 */
[----:B------:R-:W-:-:S08]  /*05d0*/  DFMA R8, -R6, R10, 1 ;  /* 0x3ff000000608742b */ /* 0x000fd0000000010a */
[----:B------:R-:W-:-:S08]  /*05e0*/  DFMA R8, R10, R8, R10 ;  /* 0x000000080a08722b */ /* 0x000fd0000000000a */
[----:B------:R-:W-:Y:S01]  /*05f0*/  DMUL R8, R8, 8.11296384146066816958e+31 ;  /* 0x4690000008087828 */ /* 0x000fe20000000000 */
[----:B------:R-:W-:Y:S10]  /*0600*/  BRA `(.L_x_6) ;  /* 0x0000000000087947 */ /* 0x000ff40003800000 */
.L_x_5:
[----:B------:R-:W-:Y:S01]  /*0610*/  LOP3.LUT R9, R7, 0x80000, RZ, 0xfc, !PT ;  /* 0x0008000007097812 */ /* 0x000fe200078efcff */
[----:B------:R-:W-:-:S07]  /*0620*/  IMAD.MOV.U32 R8, RZ, RZ, R6 ;  /* 0x000000ffff087224 */ /* 0x000fce00078e0006 */
.L_x_6:
[----:B------:R-:W-:Y:S05]  /*0630*/  BSYNC.RECONVERGENT B1 ;  /* 0x0000000000017941 */ /* 0x000fea0003800200 */
.L_x_4:
[----:B------:R-:W-:-:S04]  /*0640*/  MOV R5, 0x0 ;  /* 0x0000000000057802 */ /* 0x000fc80000000f00 */
[----:B------:R-:W-:Y:S05]  /*0650*/  RET.REL.NODEC R4 `(_Z6MatAddPKfS0_Pfi) ;  /* 0xfffffff804687950 */ /* 0x000fea0003c3ffff */
.L_x_8:
[----:B------:R-:W-:-:S00]  /*0660*/  BRA `(.L_x_8) ;  /* 0xfffffffc00fc7947 */ /* 0x000fc0000383ffff */
[----:B------:R-:W-:-:S00]  /*0670*/  NOP ;  /* 0x0000000000007918 */ /* 0x000fc00000000000 */
        /* <DEDUP_REMOVED lines=8> */
.L_x_9:


//--------------------- .nv.shared.reserved.0     --------------------------
	.section	.nv.shared.reserved.0,"aw",@nobits
	.weak		__nv_reservedSMEM_offset_0_alias
	.size		__nv_reservedSMEM_offset_0_alias, 0, 64
	.other		__nv_reservedSMEM_offset_0_alias,@"STO_CUDA_RESERVED_SHARED STV_DEFAULT"
__nv_reservedSMEM_offset_0_alias:
	.zero		0
	.zero		64


//--------------------- .nv.constant0._Z6MatAddPKfS0_Pfi --------------------------
	.section	.nv.constant0._Z6MatAddPKfS0_Pfi,"a",@progbits
	.sectionflags	@""
	.align	4
.nv.constant0._Z6MatAddPKfS0_Pfi:
	.zero		924


//--------------------- SYMBOLS --------------------------

	.type		.nv.reservedSmem.offset0,@object
	.size		.nv.reservedSmem.offset0,0x4
